	.headerflags	@"EF_CUDA_TEXMODE_UNIFIED EF_CUDA_64BIT_ADDRESS EF_CUDA_ACCELERATORS EF_CUDA_SM90 EF_CUDA_VIRTUAL_SM(EF_CUDA_SM90)"
	.elftype	@"ET_EXEC"


//--------------------- .nv.info                  --------------------------
	.section	.nv.info,"",@"SHT_CUDA_INFO"
	.align	4


	//----- nvinfo : EIATTR_REGCOUNT
	.align		4
        /*0000*/ 	.byte	0x04, 0x2f
        /*0002*/ 	.short	(.L_3 - .L_2)
	.align		4
.L_2:
        /*0004*/ 	.word	index@(triton_poi_fused__native_batch_norm_legit_no_training_convolution_41)
        /*0008*/ 	.word	0x0000001c


	//----- nvinfo : EIATTR_MIN_STACK_SIZE
	.align		4
.L_3:
        /*000c*/ 	.byte	0x04, 0x12
        /*000e*/ 	.short	(.L_5 - .L_4)
	.align		4
.L_4:
        /*0010*/ 	.word	index@(triton_poi_fused__native_batch_norm_legit_no_training_convolution_41)
        /*0014*/ 	.word	0x00000000


	//----- nvinfo : EIATTR_FRAME_SIZE
	.align		4
.L_5:
        /*0018*/ 	.byte	0x04, 0x11
        /*001a*/ 	.short	(.L_7 - .L_6)
	.align		4
.L_6:
        /*001c*/ 	.word	index@(triton_poi_fused__native_batch_norm_legit_no_training_convolution_41)
        /*0020*/ 	.word	0x00000000


	//----- nvinfo : EIATTR_MIN_STACK_SIZE
	.align		4
.L_7:
        /*0024*/ 	.byte	0x04, 0x12
        /*0026*/ 	.short	(.L_9 - .L_8)
	.align		4
.L_8:
        /*0028*/ 	.word	index@(triton_poi_fused__native_batch_norm_legit_no_training_convolution_41)
        /*002c*/ 	.word	0x00000000
.L_9:


//--------------------- .nv.info.triton_poi_fused__native_batch_norm_legit_no_training_convolution_41 --------------------------
	.section	.nv.info.triton_poi_fused__native_batch_norm_legit_no_training_convolution_41,"",@"SHT_CUDA_INFO"
	.sectionflags	@""
	.align	4


	//----- nvinfo : EIATTR_CUDA_API_VERSION
	.align		4
        /*0000*/ 	.byte	0x04, 0x37
        /*0002*/ 	.short	(.L_11 - .L_10)
.L_10:
        /*0004*/ 	.word	0x0000007c


	//----- nvinfo : EIATTR_KPARAM_INFO
	.align		4
.L_11:
        /*0008*/ 	.byte	0x04, 0x17
        /*000a*/ 	.short	(.L_13 - .L_12)
.L_12:
        /*000c*/ 	.word	0x00000000
        /*0010*/ 	.short	0x000f
        /*0012*/ 	.short	0x0074
        /*0014*/ 	.byte	0x00, 0xf0, 0x11, 0x00


	//----- nvinfo : EIATTR_KPARAM_INFO
	.align		4
.L_13:
        /*0018*/ 	.byte	0x04, 0x17
        /*001a*/ 	.short	(.L_15 - .L_14)
.L_14:
        /*001c*/ 	.word	0x00000000
        /*0020*/ 	.short	0x000e
        /*0022*/ 	.short	0x0070
        /*0024*/ 	.byte	0x00, 0xf0, 0x11, 0x00


	//----- nvinfo : EIATTR_KPARAM_INFO
	.align		4
.L_15:
        /*0028*/ 	.byte	0x04, 0x17
        /*002a*/ 	.short	(.L_17 - .L_16)
.L_16:
        /*002c*/ 	.word	0x00000000
        /*0030*/ 	.short	0x000d
        /*0032*/ 	.short	0x0068
        /*0034*/ 	.byte	0x00, 0xf4, 0x21, 0x00


	//----- nvinfo : EIATTR_KPARAM_INFO
	.align		4
.L_17:
        /*0038*/ 	.byte	0x04, 0x17
        /*003a*/ 	.short	(.L_19 - .L_18)
.L_18:
        /*003c*/ 	.word	0x00000000
        /*0040*/ 	.short	0x000c
        /*0042*/ 	.short	0x0060
        /*0044*/ 	.byte	0x00, 0xf4, 0x21, 0x00


	//----- nvinfo : EIATTR_KPARAM_INFO
	.align		4
.L_19:
        /*0048*/ 	.byte	0x04, 0x17
        /*004a*/ 	.short	(.L_21 - .L_20)
.L_20:
        /*004c*/ 	.word	0x00000000
        /*0050*/ 	.short	0x000b
        /*0052*/ 	.short	0x0058
        /*0054*/ 	.byte	0x00, 0xf4, 0x21, 0x00


	//----- nvinfo : EIATTR_KPARAM_INFO
	.align		4
.L_21:
        /*0058*/ 	.byte	0x04, 0x17
        /*005a*/ 	.short	(.L_23 - .L_22)
.L_22:
        /*005c*/ 	.word	0x00000000
        /*0060*/ 	.short	0x000a
        /*0062*/ 	.short	0x0050
        /*0064*/ 	.byte	0x00, 0xf4, 0x21, 0x00


	//----- nvinfo : EIATTR_KPARAM_INFO
	.align		4
.L_23:
        /*0068*/ 	.byte	0x04, 0x17
        /*006a*/ 	.short	(.L_25 - .L_24)
.L_24:
        /*006c*/ 	.word	0x00000000
        /*0070*/ 	.short	0x0009
        /*0072*/ 	.short	0x0048
        /*0074*/ 	.byte	0x00, 0xf4, 0x21, 0x00


	//----- nvinfo : EIATTR_KPARAM_INFO
	.align		4
.L_25:
        /*0078*/ 	.byte	0x04, 0x17
        /*007a*/ 	.short	(.L_27 - .L_26)
.L_26:
        /*007c*/ 	.word	0x00000000
        /*0080*/ 	.short	0x0008
        /*0082*/ 	.short	0x0040
        /*0084*/ 	.byte	0x00, 0xf4, 0x21, 0x00


	//----- nvinfo : EIATTR_KPARAM_INFO
	.align		4
.L_27:
        /*0088*/ 	.byte	0x04, 0x17
        /*008a*/ 	.short	(.L_29 - .L_28)
.L_28:
        /*008c*/ 	.word	0x00000000
        /*0090*/ 	.short	0x0007
        /*0092*/ 	.short	0x0038
        /*0094*/ 	.byte	0x00, 0xf4, 0x21, 0x00


	//----- nvinfo : EIATTR_KPARAM_INFO
	.align		4
.L_29:
        /*0098*/ 	.byte	0x04, 0x17
        /*009a*/ 	.short	(.L_31 - .L_30)
.L_30:
        /*009c*/ 	.word	0x00000000
        /*00a0*/ 	.short	0x0006
        /*00a2*/ 	.short	0x0030
        /*00a4*/ 	.byte	0x00, 0xf4, 0x21, 0x00


	//----- nvinfo : EIATTR_KPARAM_INFO
	.align		4
.L_31:
        /*00a8*/ 	.byte	0x04, 0x17
        /*00aa*/ 	.short	(.L_33 - .L_32)
.L_32:
        /*00ac*/ 	.word	0x00000000
        /*00b0*/ 	.short	0x0005
        /*00b2*/ 	.short	0x0028
        /*00b4*/ 	.byte	0x00, 0xf4, 0x21, 0x00


	//----- nvinfo : EIATTR_KPARAM_INFO
	.align		4
.L_33:
        /*00b8*/ 	.byte	0x04, 0x17
        /*00ba*/ 	.short	(.L_35 - .L_34)
.L_34:
        /*00bc*/ 	.word	0x00000000
        /*00c0*/ 	.short	0x0004
        /*00c2*/ 	.short	0x0020
        /*00c4*/ 	.byte	0x00, 0xf4, 0x21, 0x00


	//----- nvinfo : EIATTR_KPARAM_INFO
	.align		4
.L_35:
        /*00c8*/ 	.byte	0x04, 0x17
        /*00ca*/ 	.short	(.L_37 - .L_36)
.L_36:
        /*00cc*/ 	.word	0x00000000
        /*00d0*/ 	.short	0x0003
        /*00d2*/ 	.short	0x0018
        /*00d4*/ 	.byte	0x00, 0xf4, 0x21, 0x00


	//----- nvinfo : EIATTR_KPARAM_INFO
	.align		4
.L_37:
        /*00d8*/ 	.byte	0x04, 0x17
        /*00da*/ 	.short	(.L_39 - .L_38)
.L_38:
        /*00dc*/ 	.word	0x00000000
        /*00e0*/ 	.short	0x0002
        /*00e2*/ 	.short	0x0010
        /*00e4*/ 	.byte	0x00, 0xf4, 0x21, 0x00


	//----- nvinfo : EIATTR_KPARAM_INFO
	.align		4
.L_39:
        /*00e8*/ 	.byte	0x04, 0x17
        /*00ea*/ 	.short	(.L_41 - .L_40)
.L_40:
        /*00ec*/ 	.word	0x00000000
        /*00f0*/ 	.short	0x0001
        /*00f2*/ 	.short	0x0008
        /*00f4*/ 	.byte	0x00, 0xf4, 0x21, 0x00


	//----- nvinfo : EIATTR_KPARAM_INFO
	.align		4
.L_41:
        /*00f8*/ 	.byte	0x04, 0x17
        /*00fa*/ 	.short	(.L_43 - .L_42)
.L_42:
        /*00fc*/ 	.word	0x00000000
        /*0100*/ 	.short	0x0000
        /*0102*/ 	.short	0x0000
        /*0104*/ 	.byte	0x00, 0xf4, 0x21, 0x00


	//----- nvinfo : EIATTR_SPARSE_MMA_MASK
	.align		4
.L_43:
        /*0108*/ 	.byte	0x03, 0x50
        /*010a*/ 	.short	0x0000


	//----- nvinfo : EIATTR_MAXREG_COUNT
	.align		4
        /*010c*/ 	.byte	0x03, 0x1b
        /*010e*/ 	.short	0x00ff


	//----- nvinfo : EIATTR_EXIT_INSTR_OFFSETS
	.align		4
        /*0110*/ 	.byte	0x04, 0x1c
        /*0112*/ 	.short	(.L_45 - .L_44)


	//   ....[0]....
.L_44:
        /*0114*/ 	.word	0x000007b0


	//   ....[1]....
        /*0118*/ 	.word	0x000007d0


	//----- nvinfo : EIATTR_REQNTID
	.align		4
.L_45:
        /*011c*/ 	.byte	0x04, 0x10
        /*011e*/ 	.short	(.L_47 - .L_46)
.L_46:
        /*0120*/ 	.word	0x00000080
        /*0124*/ 	.word	0x00000001
        /*0128*/ 	.word	0x00000001


	//----- nvinfo : EIATTR_CBANK_PARAM_SIZE
	.align		4
.L_47:
        /*012c*/ 	.byte	0x03, 0x19
        /*012e*/ 	.short	0x0078


	//----- nvinfo : EIATTR_PARAM_CBANK
	.align		4
        /*0130*/ 	.byte	0x04, 0x0a
        /*0132*/ 	.short	(.L_49 - .L_48)
	.align		4
.L_48:
        /*0134*/ 	.word	index@(.nv.constant0.triton_poi_fused__native_batch_norm_legit_no_training_convolution_41)
        /*0138*/ 	.short	0x0210
        /*013a*/ 	.short	0x0078


	//----- nvinfo : EIATTR_SW_WAR
	.align		4
.L_49:
        /*013c*/ 	.byte	0x04, 0x36
        /*013e*/ 	.short	(.L_51 - .L_50)
.L_50:
        /*0140*/ 	.word	0x00000008
.L_51:


//--------------------- .nv.callgraph             --------------------------
	.section	.nv.callgraph,"",@"SHT_CUDA_CALLGRAPH"
	.align	4
	.sectionentsize	8
	.align		4
        /*0000*/ 	.word	0x00000000
	.align		4
        /*0004*/ 	.word	0xffffffff
	.align		4
        /*0008*/ 	.word	0x00000000
	.align		4
        /*000c*/ 	.word	0xfffffffe
	.align		4
        /*0010*/ 	.word	0x00000000
	.align		4
        /*0014*/ 	.word	0xfffffffd
	.align		4
        /*0018*/ 	.word	0x00000000
	.align		4
        /*001c*/ 	.word	0xfffffffc


//--------------------- .nv.constant4             --------------------------
	.section	.nv.constant4,"a",@progbits
	.align	8
	.align		8
.nv.constant4:
        /*0000*/ 	.dword	_$_str
	.align		8
        /*0008*/ 	.dword	_$_str_$_2


//--------------------- .text.triton_poi_fused__native_batch_norm_legit_no_training_convolution_41 --------------------------
	.section	.text.triton_poi_fused__native_batch_norm_legit_no_training_convolution_41,"ax",@progbits
	.sectionflags	@"SHF_BARRIERS=1"
	.align	128
        .global         triton_poi_fused__native_batch_norm_legit_no_training_convolution_41
        .type           triton_poi_fused__native_batch_norm_legit_no_training_convolution_41,@function
        .size           triton_poi_fused__native_batch_norm_legit_no_training_convolution_41,(.L_x_1 - triton_poi_fused__native_batch_norm_legit_no_training_convolution_41)
        .other          triton_poi_fused__native_batch_norm_legit_no_training_convolution_41,@"STO_CUDA_ENTRY STV_DEFAULT"
triton_poi_fused__native_batch_norm_legit_no_training_convolution_41:
.text.triton_poi_fused__native_batch_norm_legit_no_training_convolution_41:
[----:B------:R-:W0:Y:S01]  /*0000*/  LDC R1, c[0x0][0x28] ;  /* 0x00000a00ff017b82 */ /* 0x000e220000000800 */
[----:B------:R-:W1:Y:S07]  /*0010*/  S2R R3, SR_TID.X ;  /* 0x0000000000037919 */ /* 0x000e6e0000002100 */
[----:B------:R-:W2:Y:S01]  /*0020*/  S2UR UR4, SR_CTAID.Y ;  /* 0x00000000000479c3 */ /* 0x000ea20000002600 */
[----:B------:R-:W-:-:S07]  /*0030*/  ULDC.64 UR8, c[0x0][0x208] ;  /* 0x0000820000087ab9 */ /* 0x000fce0000000a00 */
[----:B------:R-:W3:Y:S01]  /*0040*/  LDC.64 R8, c[0x0][0x220] ;  /* 0x00008800ff087b82 */ /* 0x000ee20000000a00 */
[----:B------:R-:W4:Y:S07]  /*0050*/  S2R R2, SR_CTAID.X ;  /* 0x0000000000027919 */ /* 0x000f2e0000002500 */
[----:B------:R-:W5:Y:S01]  /*0060*/  LDC.64 R12, c[0x0][0x218] ;  /* 0x00008600ff0c7b82 */ /* 0x000f620000000a00 */
[----:B--2---:R-:W-:-:S07]  /*0070*/  USHF.L.U32 UR4, UR4, 0x2, URZ ;  /* 0x0000000204047899 */ /* 0x004fce000800063f */
[----:B------:R-:W2:Y:S01]  /*0080*/  LDC.64 R18, c[0x0][0x210] ;  /* 0x00008400ff127b82 */ /* 0x000ea20000000a00 */
[----:B-1----:R-:W-:-:S07]  /*0090*/  LOP3.LUT R16, R3, 0x1, RZ, 0xc0, !PT ;  /* 0x0000000103107812 */ /* 0x002fce00078ec0ff */
[----:B------:R-:W1:Y:S01]  /*00a0*/  LDC.64 R14, c[0x0][0x228] ;  /* 0x00008a00ff0e7b82 */ /* 0x000e620000000a00 */
[----:B------:R-:W-:-:S04]  /*00b0*/  LEA R0, R16, UR4, 0x1 ;  /* 0x0000000410007c11 */ /* 0x000fc8000f8e08ff */
[----:B------:R-:W-:Y:S02]  /*00c0*/  SHF.R.S32.HI R5, RZ, 0x1f, R0 ;  /* 0x0000001fff057819 */ /* 0x000fe40000011400 */
[----:B------:R-:W-:Y:S01]  /*00d0*/  ISETP.GE.AND P1, PT, R0, 0x80, PT ;  /* 0x000000800000780c */ /* 0x000fe20003f26270 */
[----:B------:R-:W2:Y:S01]  /*00e0*/  LDC.64 R6, c[0x0][0x230] ;  /* 0x00008c00ff067b82 */ /* 0x000ea20000000a00 */
[----:B------:R-:W-:Y:S02]  /*00f0*/  LEA.HI R11, R5, R0, RZ, 0x5 ;  /* 0x00000000050b7211 */ /* 0x000fe400078f28ff */
[----:B------:R-:W-:Y:S02]  /*0100*/  CS2R R4, SRZ ;  /* 0x0000000000047805 */ /* 0x000fe4000001ff00 */
[----:B------:R-:W-:-:S05]  /*0110*/  LOP3.LUT R21, R11, 0xffffffe0, RZ, 0xc0, !PT ;  /* 0xffffffe00b157812 */ /* 0x000fca00078ec0ff */
[----:B------:R-:W-:-:S04]  /*0120*/  IMAD.IADD R21, R0, 0x1, -R21 ;  /* 0x0000000100157824 */ /* 0x000fc800078e0a15 */
[----:B---3--:R-:W-:-:S05]  /*0130*/  IMAD.WIDE R8, R21, 0x4, R8 ;  /* 0x0000000415087825 */ /* 0x008fca00078e0208 */
[----:B------:R3:W2:Y:S01]  /*0140*/  @!P1 LDG.E.EL.64 R4, desc[UR8][R8.64] ;  /* 0x0000000808049981 */ /* 0x0006a2000c2e1b00 */
[----:B------:R-:W-:Y:S01]  /*0150*/  SHF.R.U32.HI R17, RZ, 0x1, R3 ;  /* 0x00000001ff117819 */ /* 0x000fe20000011603 */
[----:B----4-:R-:W-:Y:S02]  /*0160*/  IMAD.SHL.U32 R2, R2, 0x40, RZ ;  /* 0x0000004002027824 */ /* 0x010fe400078e00ff */
[----:B------:R-:W-:Y:S01]  /*0170*/  IMAD.SHL.U32 R11, R11, 0x40, RZ ;  /* 0x000000400b0b7824 */ /* 0x000fe200078e00ff */
[----:B------:R-:W-:Y:S01]  /*0180*/  SGXT.U32 R17, R17, 0x6 ;  /* 0x000000061111781a */ /* 0x000fe20000000000 */
[----:B-----5:R-:W-:-:S03]  /*0190*/  IMAD.WIDE R12, R21, 0x4, R12 ;  /* 0x00000004150c7825 */ /* 0x020fc600078e020c */
[----:B------:R-:W-:Y:S02]  /*01a0*/  LOP3.LUT R10, R2, R17, RZ, 0xfc, !PT ;  /* 0x00000011020a7212 */ /* 0x000fe400078efcff */
[----:B---3--:R-:W-:Y:S02]  /*01b0*/  CS2R R8, SRZ ;  /* 0x0000000000087805 */ /* 0x008fe4000001ff00 */
[----:B------:R-:W-:Y:S01]  /*01c0*/  LOP3.LUT R11, R11, 0xfffff800, RZ, 0xc0, !PT ;  /* 0xfffff8000b0b7812 */ /* 0x000fe200078ec0ff */
[C---:B-1----:R-:W-:Y:S01]  /*01d0*/  IMAD.WIDE R14, R21.reuse, 0x4, R14 ;  /* 0x00000004150e7825 */ /* 0x042fe200078e020e */
[C---:B------:R-:W-:Y:S02]  /*01e0*/  ISETP.GE.AND P0, PT, R10.reuse, 0x40, PT ;  /* 0x000000400a00780c */ /* 0x040fe40003f06270 */
[----:B------:R-:W-:Y:S01]  /*01f0*/  LEA R10, R10, R21, 0x5 ;  /* 0x000000150a0a7211 */ /* 0x000fe200078e28ff */
[----:B------:R1:W3:Y:S01]  /*0200*/  @!P1 LDG.E.EL.64 R8, desc[UR8][R12.64] ;  /* 0x000000080c089981 */ /* 0x0002e2000c2e1b00 */
[----:B------:R-:W-:Y:S01]  /*0210*/  ISETP.LT.AND P0, PT, R0, 0x80, !P0 ;  /* 0x000000800000780c */ /* 0x000fe20004701270 */
[----:B0-2---:R-:W-:-:S04]  /*0220*/  IMAD.WIDE R22, R21, 0x4, R6 ;  /* 0x0000000415167825 */ /* 0x005fc800078e0206 */
[----:B------:R-:W-:Y:S01]  /*0230*/  IMAD.IADD R0, R10, 0x1, R11 ;  /* 0x000000010a007824 */ /* 0x000fe200078e020b */
[----:B------:R-:W-:-:S03]  /*0240*/  CS2R R10, SRZ ;  /* 0x00000000000a7805 */ /* 0x000fc6000001ff00 */
[----:B------:R-:W-:Y:S01]  /*0250*/  IMAD.WIDE R18, R0, 0x4, R18 ;  /* 0x0000000400127825 */ /* 0x000fe200078e0212 */
[----:B------:R-:W-:Y:S02]  /*0260*/  CS2R R20, SRZ ;  /* 0x0000000000147805 */ /* 0x000fe4000001ff00 */
[----:B------:R-:W-:Y:S02]  /*0270*/  CS2R R6, SRZ ;  /* 0x0000000000067805 */ /* 0x000fe4000001ff00 */
[----:B------:R0:W3:Y:S04]  /*0280*/  @P0 LDG.E.EL.64 R10, desc[UR8][R18.64] ;  /* 0x00000008120a0981 */ /* 0x0000e8000c2e1b00 */
[----:B------:R-:W2:Y:S04]  /*0290*/  @!P1 LDG.E.EL.64 R20, desc[UR8][R14.64] ;  /* 0x000000080e149981 */ /* 0x000ea8000c2e1b00 */
[----:B------:R4:W2:Y:S01]  /*02a0*/  @!P1 LDG.E.EL.64 R6, desc[UR8][R22.64] ;  /* 0x0000000816069981 */ /* 0x0008a2000c2e1b00 */
[----:B------:R-:W5:Y:S01]  /*02b0*/  S2UR UR6, SR_CgaCtaId ;  /* 0x00000000000679c3 */ /* 0x000f620000008800 */
[----:B-1----:R-:W-:Y:S01]  /*02c0*/  IMAD.MOV.U32 R13, RZ, RZ, 0x3e800000 ;  /* 0x3e800000ff0d7424 */ /* 0x002fe200078e00ff */
[----:B------:R-:W-:-:S06]  /*02d0*/  UMOV UR5, 0x400 ;  /* 0x0000040000057882 */ /* 0x000fcc0000000000 */
[----:B0-----:R-:W0:Y:S08]  /*02e0*/  LDC.64 R18, c[0x0][0x268] ;  /* 0x00009a00ff127b82 */ /* 0x001e300000000a00 */
[----:B----4-:R-:W1:Y:S01]  /*02f0*/  LDC.64 R22, c[0x0][0x238] ;  /* 0x00008e00ff167b82 */ /* 0x010e620000000a00 */
[----:B-----5:R-:W-:-:S06]  /*0300*/  UPRMT UR5, UR6, 0x654, UR5 ;  /* 0x0000065406057896 */ /* 0x020fcc0008000005 */
[----:B------:R-:W-:Y:S01]  /*0310*/  LEA R15, R16, UR5, 0x3 ;  /* 0x00000005100f7c11 */ /* 0x000fe2000f8e18ff */
[----:B0-----:R-:W-:-:S04]  /*0320*/  IMAD.WIDE R18, R0, 0x4, R18 ;  /* 0x0000000400127825 */ /* 0x001fc800078e0212 */
[----:B------:R-:W-:Y:S01]  /*0330*/  FADD R4, R4, 9.9999997473787516356e-06 ;  /* 0x3727c5ac04047421 */ /* 0x000fe20000000000 */
[----:B------:R-:W-:-:S03]  /*0340*/  FADD R5, R5, 9.9999997473787516356e-06 ;  /* 0x3727c5ac05057421 */ /* 0x000fc60000000000 */
[----:B------:R-:W0:Y:S08]  /*0350*/  MUFU.SQRT R24, R4 ;  /* 0x0000000400187308 */ /* 0x000e300000002000 */
[----:B------:R-:W4:Y:S01]  /*0360*/  MUFU.SQRT R12, R5 ;  /* 0x00000005000c7308 */ /* 0x000f220000002000 */
[C---:B0-----:R-:W-:Y:S02]  /*0370*/  FSETP.GT.AND P1, PT, R24.reuse, 8.50705917302346158658e+37, PT ;  /* 0x7e8000001800780b */ /* 0x041fe40003f24000 */
[----:B------:R-:W-:-:S02]  /*0380*/  FSETP.GEU.AND P3, PT, R24, 1.175494350822287508e-38, PT ;  /* 0x008000001800780b */ /* 0x000fc40003f6e000 */
[C---:B----4-:R-:W-:Y:S02]  /*0390*/  FSETP.GT.AND P2, PT, R12.reuse, 8.50705917302346158658e+37, PT ;  /* 0x7e8000000c00780b */ /* 0x050fe40003f44000 */
[----:B------:R-:W-:-:S07]  /*03a0*/  FSETP.GEU.AND P4, PT, R12, 1.175494350822287508e-38, PT ;  /* 0x008000000c00780b */ /* 0x000fce0003f8e000 */
[----:B------:R-:W-:-:S04]  /*03b0*/  @P1 FMUL R24, R24, 0.25 ;  /* 0x3e80000018181820 */ /* 0x000fc80000400000 */
[----:B------:R-:W-:Y:S01]  /*03c0*/  @!P3 FMUL R24, R24, 16777216 ;  /* 0x4b8000001818b820 */ /* 0x000fe20000400000 */
[----:B------:R-:W-:-:S04]  /*03d0*/  @P2 FMUL R12, R12, 0.25 ;  /* 0x3e8000000c0c2820 */ /* 0x000fc80000400000 */
[----:B------:R-:W-:Y:S01]  /*03e0*/  @!P4 FMUL R12, R12, 16777216 ;  /* 0x4b8000000c0cc820 */ /* 0x000fe20000400000 */
[----:B------:R-:W0:Y:S01]  /*03f0*/  MUFU.RCP R24, R24 ;  /* 0x0000001800187308 */ /* 0x000e220000001000 */
[----:B------:R-:W-:-:S07]  /*0400*/  FSEL R5, R13, 1, P1 ;  /* 0x3f8000000d057808 */ /* 0x000fce0000800000 */
[----:B------:R-:W4:Y:S01]  /*0410*/  MUFU.RCP R12, R12 ;  /* 0x0000000c000c7308 */ /* 0x000f220000001000 */
[----:B------:R-:W-:Y:S01]  /*0420*/  FSEL R13, R13, 1, P2 ;  /* 0x3f8000000d0d7808 */ /* 0x000fe20001000000 */
[----:B------:R-:W-:Y:S01]  /*0430*/  @!P3 FMUL R5, R5, 16777216 ;  /* 0x4b8000000505b820 */ /* 0x000fe20000400000 */
[----:B------:R-:W-:-:S03]  /*0440*/  SHF.L.U32 R4, R16, 0x7, RZ ;  /* 0x0000000710047819 */ /* 0x000fc600000006ff */
[----:B------:R-:W-:Y:S01]  /*0450*/  @!P4 FMUL R13, R13, 16777216 ;  /* 0x4b8000000d0dc820 */ /* 0x000fe20000400000 */
[----:B0-----:R-:W-:Y:S01]  /*0460*/  FMUL R5, R24, R5 ;  /* 0x0000000518057220 */ /* 0x001fe20000400000 */
[----:B---3--:R-:W-:Y:S01]  /*0470*/  FADD R8, -R8, R10 ;  /* 0x0000000a08087221 */ /* 0x008fe20000000100 */
[C---:B------:R-:W-:Y:S01]  /*0480*/  LOP3.LUT R14, R4.reuse, R17, RZ, 0xfc, !PT ;  /* 0x00000011040e7212 */ /* 0x040fe200078efcff */
[----:B------:R-:W-:Y:S01]  /*0490*/  FADD R9, -R9, R11 ;  /* 0x0000000b09097221 */ /* 0x000fe20000000100 */
[----:B------:R-:W-:Y:S01]  /*04a0*/  LEA.HI R17, R4, UR5, RZ, 0x1c ;  /* 0x0000000504117c11 */ /* 0x000fe2000f8fe0ff */
[----:B------:R-:W-:Y:S01]  /*04b0*/  FMUL R5, R8, R5 ;  /* 0x0000000508057220 */ /* 0x000fe20000400000 */
[----:B------:R-:W-:Y:S01]  /*04c0*/  SHF.R.U32.HI R4, RZ, 0x3, R3 ;  /* 0x00000003ff047819 */ /* 0x000fe20000011603 */
[----:B----4-:R-:W-:Y:S01]  /*04d0*/  FMUL R12, R12, R13 ;  /* 0x0000000d0c0c7220 */ /* 0x010fe20000400000 */
[----:B------:R-:W-:Y:S02]  /*04e0*/  IMAD R15, R14, 0x4, R15 ;  /* 0x000000040e0f7824 */ /* 0x000fe400078e020f */
[----:B------:R-:W-:Y:S01]  /*04f0*/  LOP3.LUT R8, R4, 0xc, RZ, 0xc0, !PT ;  /* 0x0000000c04087812 */ /* 0x000fe200078ec0ff */
[----:B------:R-:W-:Y:S01]  /*0500*/  FMUL R12, R9, R12 ;  /* 0x0000000c090c7220 */ /* 0x000fe20000400000 */
[----:B--2---:R-:W-:Y:S01]  /*0510*/  FFMA R4, R5, R20, R6 ;  /* 0x0000001405047223 */ /* 0x004fe20000000006 */
[----:B------:R-:W-:-:S02]  /*0520*/  IMAD R14, R14, 0x4, R17 ;  /* 0x000000040e0e7824 */ /* 0x000fc400078e0211 */
[----:B------:R-:W-:Y:S02]  /*0530*/  FFMA R5, R12, R21, R7 ;  /* 0x000000150c057223 */ /* 0x000fe40000000007 */
[----:B------:R-:W-:Y:S01]  /*0540*/  STS [R15], R4 ;  /* 0x000000040f007388 */ /* 0x000fe20000000800 */
[----:B------:R-:W-:Y:S01]  /*0550*/  SHF.L.U32 R10, R3, 0x3, RZ ;  /* 0x00000003030a7819 */ /* 0x000fe200000006ff */
[----:B------:R-:W0:Y:S02]  /*0560*/  LDC.64 R6, c[0x0][0x248] ;  /* 0x00009200ff067b82 */ /* 0x000e240000000a00 */
[----:B------:R2:W-:Y:S01]  /*0570*/  STS [R14+0x104], R5 ;  /* 0x000104050e007388 */ /* 0x0005e20000000800 */
[----:B------:R-:W-:-:S04]  /*0580*/  LOP3.LUT R9, R10, 0x3f8, RZ, 0xc0, !PT ;  /* 0x000003f80a097812 */ /* 0x000fc800078ec0ff */
[----:B------:R-:W-:Y:S01]  /*0590*/  IADD3 R17, R9, UR5, R8 ;  /* 0x0000000509117c10 */ /* 0x000fe2000fffe008 */
[----:B------:R-:W-:Y:S01]  /*05a0*/  BAR.SYNC.DEFER_BLOCKING 0x0 ;  /* 0x0000000000007b1d */ /* 0x000fe20000010000 */
[----:B------:R-:W-:Y:S01]  /*05b0*/  SHF.R.U32.HI R16, RZ, 0x5, R3 ;  /* 0x00000005ff107819 */ /* 0x000fe20000011603 */
[----:B------:R-:W-:-:S06]  /*05c0*/  IMAD.SHL.U32 R3, R3, 0x2, RZ ;  /* 0x0000000203037824 */ /* 0x000fcc00078e00ff */
[----:B------:R-:W3:Y:S01]  /*05d0*/  LDC.64 R10, c[0x0][0x240] ;  /* 0x00009000ff0a7b82 */ /* 0x000ee20000000a00 */
[----:B------:R-:W-:-:S07]  /*05e0*/  LOP3.LUT R24, R2, 0x3e, R3, 0xf8, !PT ;  /* 0x0000003e02187812 */ /* 0x000fce00078ef803 */
[----:B------:R-:W4:Y:S08]  /*05f0*/  LDC.64 R12, c[0x0][0x250] ;  /* 0x00009400ff0c7b82 */ /* 0x000f300000000a00 */
[----:B------:R-:W5:Y:S01]  /*0600*/  LDC.64 R20, c[0x0][0x258] ;  /* 0x00009600ff147b82 */ /* 0x000f620000000a00 */
[----:B------:R-:W-:Y:S04]  /*0610*/  LDS R8, [R17] ;  /* 0x0000000011087984 */ /* 0x000fe80000000800 */
[----:B------:R0:W5:Y:S03]  /*0620*/  LDS R9, [R17+0x4] ;  /* 0x0000040011097984 */ /* 0x0001660000000800 */
[----:B--2---:R-:W2:Y:S01]  /*0630*/  LDC.64 R14, c[0x0][0x260] ;  /* 0x00009800ff0e7b82 */ /* 0x004ea20000000a00 */
[----:B------:R-:W-:-:S02]  /*0640*/  SGXT.U32 R16, R16, 0x2 ;  /* 0x000000021010781a */ /* 0x000fc40000000000 */
[----:B------:R-:W-:-:S05]  /*0650*/  ISETP.GE.AND P1, PT, R24, 0x40, PT ;  /* 0x000000401800780c */ /* 0x000fca0003f26270 */
[----:B------:R-:W2:Y:S01]  /*0660*/  LDC.64 R2, c[0x0][0x270] ;  /* 0x00009c00ff027b82 */ /* 0x000ea20000000a00 */
[----:B------:R-:W-:-:S04]  /*0670*/  LOP3.LUT R25, R16, UR4, RZ, 0xfc, !PT ;  /* 0x0000000410197c12 */ /* 0x000fc8000f8efcff */
[----:B------:R-:W-:-:S03]  /*0680*/  ISETP.LT.AND P1, PT, R25, 0x80, !P1 ;  /* 0x000000801900780c */ /* 0x000fc60004f21270 */
[----:B0-----:R-:W0:Y:S01]  /*0690*/  LDC.64 R16, c[0x0][0x278] ;  /* 0x00009e00ff107b82 */ /* 0x001e220000000a00 */
[----:B------:R-:W-:Y:S01]  /*06a0*/  LEA R25, R25, R24, 0x6 ;  /* 0x0000001819197211 */ /* 0x000fe200078e30ff */
[----:B---3--:R-:W-:-:S04]  /*06b0*/  IMAD.WIDE R10, R0, 0x4, R10 ;  /* 0x00000004000a7825 */ /* 0x008fc800078e020a */
[----:B-1----:R-:W-:-:S04]  /*06c0*/  IMAD.WIDE R22, R25, 0x4, R22 ;  /* 0x0000000419167825 */ /* 0x002fc800078e0216 */
[----:B------:R-:W-:-:S04]  /*06d0*/  IMAD.WIDE R6, R0, 0x4, R6 ;  /* 0x0000000400067825 */ /* 0x000fc800078e0206 */
[----:B----4-:R-:W-:-:S04]  /*06e0*/  IMAD.WIDE R12, R0, 0x4, R12 ;  /* 0x00000004000c7825 */ /* 0x010fc800078e020c */
[C---:B-----5:R-:W-:Y:S01]  /*06f0*/  IMAD.WIDE R20, R0.reuse, 0x4, R20 ;  /* 0x0000000400147825 */ /* 0x060fe200078e0214 */
[----:B------:R1:W-:Y:S03]  /*0700*/  @P1 STG.E.64 desc[UR8][R22.64], R8 ;  /* 0x0000000816001986 */ /* 0x0003e6000c101b08 */
[C---:B--2---:R-:W-:Y:S01]  /*0710*/  IMAD.WIDE R14, R0.reuse, 0x4, R14 ;  /* 0x00000004000e7825 */ /* 0x044fe200078e020e */
[----:B------:R1:W-:Y:S03]  /*0720*/  @P0 STG.E.64 desc[UR8][R10.64], R4 ;  /* 0x000000040a000986 */ /* 0x0003e6000c101b08 */
[C---:B------:R-:W-:Y:S01]  /*0730*/  IMAD.WIDE R2, R0.reuse, 0x4, R2 ;  /* 0x0000000400027825 */ /* 0x040fe200078e0202 */
[----:B------:R1:W-:Y:S04]  /*0740*/  @P0 STG.E.64 desc[UR8][R6.64], R4 ;  /* 0x0000000406000986 */ /* 0x0003e8000c101b08 */
[----:B------:R1:W-:Y:S04]  /*0750*/  @P0 STG.E.64 desc[UR8][R12.64], R4 ;  /* 0x000000040c000986 */ /* 0x0003e8000c101b08 */
[----:B------:R1:W-:Y:S04]  /*0760*/  @P0 STG.E.64 desc[UR8][R20.64], R4 ;  /* 0x0000000414000986 */ /* 0x0003e8000c101b08 */
[----:B------:R1:W-:Y:S04]  /*0770*/  @P0 STG.E.64 desc[UR8][R14.64], R4 ;  /* 0x000000040e000986 */ /* 0x0003e8000c101b08 */
[----:B------:R1:W-:Y:S01]  /*0780*/  @P0 STG.E.64 desc[UR8][R18.64], R4 ;  /* 0x0000000412000986 */ /* 0x0003e2000c101b08 */
[----:B0-----:R-:W-:-:S03]  /*0790*/  IMAD.WIDE R16, R0, 0x4, R16 ;  /* 0x0000000400107825 */ /* 0x001fc600078e0210 */
[----:B------:R1:W-:Y:S01]  /*07a0*/  @P0 STG.E.64 desc[UR8][R2.64], R4 ;  /* 0x0000000402000986 */ /* 0x0003e2000c101b08 */
[----:B------:R-:W-:Y:S05]  /*07b0*/  @!P0 EXIT ;  /* 0x000000000000894d */ /* 0x000fea0003800000 */
[----:B------:R-:W-:Y:S01]  /*07c0*/  STG.E.64 desc[UR8][R16.64], R4 ;  /* 0x0000000410007986 */ /* 0x000fe2000c101b08 */
[----:B------:R-:W-:Y:S05]  /*07d0*/  EXIT ;  /* 0x000000000000794d */ /* 0x000fea0003800000 */
.L_x_0:
[----:B------:R-:W-:-:S00]  /*07e0*/  BRA `(.L_x_0) ;  /* 0xfffffffc00fc7947 */ /* 0x000fc0000383ffff */
[----:B------:R-:W-:-:S00]  /*07f0*/  NOP ;  /* 0x0000000000007918 */ /* 0x000fc00000000000 */
        /* <DEDUP_REMOVED lines=8> */
.L_x_1:


//--------------------- .nv.global.init           --------------------------
	.section	.nv.global.init,"aw",@progbits
.nv.global.init:
	.type		_$_str,@object
	.size		_$_str,(_$_str_$_2 - _$_str)
_$_str:
        /*0000*/ 	.byte	0x5f, 0x5f, 0x43, 0x55, 0x44, 0x41, 0x5f, 0x46, 0x54, 0x5a, 0x00
	.type		_$_str_$_2,@object
	.size		_$_str_$_2,(.L_1 - _$_str_$_2)
_$_str_$_2:
        /*000b*/ 	.byte	0x5f, 0x5f, 0x43, 0x55, 0x44, 0x41, 0x5f, 0x50, 0x52, 0x45, 0x43, 0x5f, 0x53, 0x51, 0x52, 0x54
        /*001b*/ 	.byte	0x00
.L_1:


//--------------------- .nv.shared.triton_poi_fused__native_batch_norm_legit_no_training_convolution_41 --------------------------
	.section	.nv.shared.triton_poi_fused__native_batch_norm_legit_no_training_convolution_41,"aw",@nobits
	.sectionflags	@""
	.align	16
	.zero		1024


//--------------------- .nv.constant0.triton_poi_fused__native_batch_norm_legit_no_training_convolution_41 --------------------------
	.section	.nv.constant0.triton_poi_fused__native_batch_norm_legit_no_training_convolution_41,"a",@progbits
	.sectionflags	@""
	.align	4
.nv.constant0.triton_poi_fused__native_batch_norm_legit_no_training_convolution_41:
	.zero		648
